//
// Generated by NVIDIA NVVM Compiler
//
// Compiler Build ID: CL-36424714
// Cuda compilation tools, release 13.0, V13.0.88
// Based on NVVM 20.0.0
//

.version 9.0
.target sm_100
.address_size 64

	// .globl	_ZN3cub18CUB_300001_SM_10006detail11EmptyKernelIvEEvv
.global .align 1 .b8 _ZN40_INTERNAL_d2f0aa1f_4_k_cu_8de655ac_880724cuda3std3__45__cpo5beginE[1];
.global .align 1 .b8 _ZN40_INTERNAL_d2f0aa1f_4_k_cu_8de655ac_880724cuda3std3__45__cpo3endE[1];
.global .align 1 .b8 _ZN40_INTERNAL_d2f0aa1f_4_k_cu_8de655ac_880724cuda3std3__45__cpo6cbeginE[1];
.global .align 1 .b8 _ZN40_INTERNAL_d2f0aa1f_4_k_cu_8de655ac_880724cuda3std3__45__cpo4cendE[1];
.global .align 1 .b8 _ZN40_INTERNAL_d2f0aa1f_4_k_cu_8de655ac_880724cuda3std3__45__cpo6rbeginE[1];
.global .align 1 .b8 _ZN40_INTERNAL_d2f0aa1f_4_k_cu_8de655ac_880724cuda3std3__45__cpo4rendE[1];
.global .align 1 .b8 _ZN40_INTERNAL_d2f0aa1f_4_k_cu_8de655ac_880724cuda3std3__45__cpo7crbeginE[1];
.global .align 1 .b8 _ZN40_INTERNAL_d2f0aa1f_4_k_cu_8de655ac_880724cuda3std3__45__cpo5crendE[1];
.global .align 1 .b8 _ZN40_INTERNAL_d2f0aa1f_4_k_cu_8de655ac_880724cuda3std3__442_GLOBAL__N__d2f0aa1f_4_k_cu_8de655ac_880726ignoreE[1];
.global .align 1 .b8 _ZN40_INTERNAL_d2f0aa1f_4_k_cu_8de655ac_880724cuda3std3__419piecewise_constructE[1];
.global .align 1 .b8 _ZN40_INTERNAL_d2f0aa1f_4_k_cu_8de655ac_880724cuda3std3__48in_placeE[1];
.global .align 1 .b8 _ZN40_INTERNAL_d2f0aa1f_4_k_cu_8de655ac_880724cuda3std3__420unreachable_sentinelE[1];
.global .align 1 .b8 _ZN40_INTERNAL_d2f0aa1f_4_k_cu_8de655ac_880724cuda3std3__47nulloptE[1];
.global .align 1 .b8 _ZN40_INTERNAL_d2f0aa1f_4_k_cu_8de655ac_880724cuda3std3__48unexpectE[1];
.global .align 1 .b8 _ZN40_INTERNAL_d2f0aa1f_4_k_cu_8de655ac_880724cuda3std6ranges3__45__cpo4swapE[1];
.global .align 1 .b8 _ZN40_INTERNAL_d2f0aa1f_4_k_cu_8de655ac_880724cuda3std6ranges3__45__cpo9iter_moveE[1];
.global .align 1 .b8 _ZN40_INTERNAL_d2f0aa1f_4_k_cu_8de655ac_880724cuda3std6ranges3__45__cpo5beginE[1];
.global .align 1 .b8 _ZN40_INTERNAL_d2f0aa1f_4_k_cu_8de655ac_880724cuda3std6ranges3__45__cpo3endE[1];
.global .align 1 .b8 _ZN40_INTERNAL_d2f0aa1f_4_k_cu_8de655ac_880724cuda3std6ranges3__45__cpo6cbeginE[1];
.global .align 1 .b8 _ZN40_INTERNAL_d2f0aa1f_4_k_cu_8de655ac_880724cuda3std6ranges3__45__cpo4cendE[1];
.global .align 1 .b8 _ZN40_INTERNAL_d2f0aa1f_4_k_cu_8de655ac_880724cuda3std6ranges3__45__cpo7advanceE[1];
.global .align 1 .b8 _ZN40_INTERNAL_d2f0aa1f_4_k_cu_8de655ac_880724cuda3std6ranges3__45__cpo9iter_swapE[1];
.global .align 1 .b8 _ZN40_INTERNAL_d2f0aa1f_4_k_cu_8de655ac_880724cuda3std6ranges3__45__cpo4nextE[1];
.global .align 1 .b8 _ZN40_INTERNAL_d2f0aa1f_4_k_cu_8de655ac_880724cuda3std6ranges3__45__cpo4prevE[1];
.global .align 1 .b8 _ZN40_INTERNAL_d2f0aa1f_4_k_cu_8de655ac_880724cuda3std6ranges3__45__cpo4dataE[1];
.global .align 1 .b8 _ZN40_INTERNAL_d2f0aa1f_4_k_cu_8de655ac_880724cuda3std6ranges3__45__cpo5cdataE[1];
.global .align 1 .b8 _ZN40_INTERNAL_d2f0aa1f_4_k_cu_8de655ac_880724cuda3std6ranges3__45__cpo4sizeE[1];
.global .align 1 .b8 _ZN40_INTERNAL_d2f0aa1f_4_k_cu_8de655ac_880724cuda3std6ranges3__45__cpo5ssizeE[1];
.global .align 1 .b8 _ZN40_INTERNAL_d2f0aa1f_4_k_cu_8de655ac_880724cuda3std6ranges3__45__cpo8distanceE[1];
.global .align 1 .b8 _ZN40_INTERNAL_d2f0aa1f_4_k_cu_8de655ac_880726thrust24THRUST_300001_SM_1000_NS8cuda_cub3parE[1];
.global .align 1 .b8 _ZN40_INTERNAL_d2f0aa1f_4_k_cu_8de655ac_880726thrust24THRUST_300001_SM_1000_NS8cuda_cub10par_nosyncE[1];
.global .align 1 .b8 _ZN40_INTERNAL_d2f0aa1f_4_k_cu_8de655ac_880726thrust24THRUST_300001_SM_1000_NS6system6detail10sequential3seqE[1];
.global .align 1 .b8 _ZN40_INTERNAL_d2f0aa1f_4_k_cu_8de655ac_880726thrust24THRUST_300001_SM_1000_NS12placeholders2_1E[1];
.global .align 1 .b8 _ZN40_INTERNAL_d2f0aa1f_4_k_cu_8de655ac_880726thrust24THRUST_300001_SM_1000_NS12placeholders2_2E[1];
.global .align 1 .b8 _ZN40_INTERNAL_d2f0aa1f_4_k_cu_8de655ac_880726thrust24THRUST_300001_SM_1000_NS12placeholders2_3E[1];
.global .align 1 .b8 _ZN40_INTERNAL_d2f0aa1f_4_k_cu_8de655ac_880726thrust24THRUST_300001_SM_1000_NS12placeholders2_4E[1];
.global .align 1 .b8 _ZN40_INTERNAL_d2f0aa1f_4_k_cu_8de655ac_880726thrust24THRUST_300001_SM_1000_NS12placeholders2_5E[1];
.global .align 1 .b8 _ZN40_INTERNAL_d2f0aa1f_4_k_cu_8de655ac_880726thrust24THRUST_300001_SM_1000_NS12placeholders2_6E[1];
.global .align 1 .b8 _ZN40_INTERNAL_d2f0aa1f_4_k_cu_8de655ac_880726thrust24THRUST_300001_SM_1000_NS12placeholders2_7E[1];
.global .align 1 .b8 _ZN40_INTERNAL_d2f0aa1f_4_k_cu_8de655ac_880726thrust24THRUST_300001_SM_1000_NS12placeholders2_8E[1];
.global .align 1 .b8 _ZN40_INTERNAL_d2f0aa1f_4_k_cu_8de655ac_880726thrust24THRUST_300001_SM_1000_NS12placeholders2_9E[1];
.global .align 1 .b8 _ZN40_INTERNAL_d2f0aa1f_4_k_cu_8de655ac_880726thrust24THRUST_300001_SM_1000_NS12placeholders3_10E[1];
.global .align 1 .b8 _ZN40_INTERNAL_d2f0aa1f_4_k_cu_8de655ac_880726thrust24THRUST_300001_SM_1000_NS3seqE[1];

.visible .entry _ZN3cub18CUB_300001_SM_10006detail11EmptyKernelIvEEvv()
{


	ret;

}


// ===== COMPILED SASS (sm_100) =====

	.target	sm_100

	.elftype	@"ET_EXEC"


//--------------------- .note.nv.tkinfo           --------------------------
	.section	.note.nv.tkinfo,"",@"SHT_NOTE"
	.sectionflags	@"SHF_NOTE_NV_TKINFO"
	.tkinfo
        /*0018*/ 	.word	0x00000002
        /*0030*/ 	.string	""
        /*0030*/ 	.string	"ptxas"
        /*0030*/ 	.string	"Cuda compilation tools, release 13.0, V13.0.88"
        /*0030*/ 	.string	"Build cuda_13.0.r13.0/compiler.36424714_0"
        /*0030*/ 	.string	"-arch sm_100 -m 64 "



//--------------------- .note.nv.cuinfo           --------------------------
	.section	.note.nv.cuinfo,"",@"SHT_NOTE"
	.sectionflags	@"SHF_NOTE_NV_CUINFO"
        /*0018*/ 	.short	0x0002
        /*001a*/ 	.short	0x0064
        /*001c*/ 	.short	0x0082
	.zero		2


//--------------------- .nv.info                  --------------------------
	.section	.nv.info,"",@"SHT_CUDA_INFO"
	.align	4


	//----- nvinfo : EIATTR_REGCOUNT
	.align		4
        /*0000*/ 	.byte	0x04, 0x2f
        /*0002*/ 	.short	(.L_44 - .L_43)
	.align		4
.L_43:
        /*0004*/ 	.word	index@(_ZN3cub18CUB_300001_SM_10006detail11EmptyKernelIvEEvv)
        /*0008*/ 	.word	0x00000004


	//----- nvinfo : EIATTR_FRAME_SIZE
	.align		4
.L_44:
        /*000c*/ 	.byte	0x04, 0x11
        /*000e*/ 	.short	(.L_46 - .L_45)
	.align		4
.L_45:
        /*0010*/ 	.word	index@(_ZN3cub18CUB_300001_SM_10006detail11EmptyKernelIvEEvv)
        /*0014*/ 	.word	0x00000000


	//----- nvinfo : EIATTR_MIN_STACK_SIZE
	.align		4
.L_46:
        /*0018*/ 	.byte	0x04, 0x12
        /*001a*/ 	.short	(.L_48 - .L_47)
	.align		4
.L_47:
        /*001c*/ 	.word	index@(_ZN3cub18CUB_300001_SM_10006detail11EmptyKernelIvEEvv)
        /*0020*/ 	.word	0x00000000
.L_48:


//--------------------- .nv.compat                --------------------------
	.section	.nv.compat,"",@"SHT_CUDA_COMPAT_INFO"
	.align	4
        /*0000*/ 	.byte	0x02, 0x09, 0x00, 0x00, 0x02, 0x02, 0x01, 0x00, 0x02, 0x05, 0x05, 0x00, 0x03, 0x07, 0x01, 0x01
        /*0010*/ 	.byte	0x02, 0x03, 0x00, 0x00, 0x02, 0x06, 0x01, 0x00, 0x04, 0x0b, 0x08, 0x00, 0x09, 0x00, 0x00, 0x00
        /*0020*/ 	.byte	0x00, 0x00, 0x00, 0x00


//--------------------- .nv.info._ZN3cub18CUB_300001_SM_10006detail11EmptyKernelIvEEvv --------------------------
	.section	.nv.info._ZN3cub18CUB_300001_SM_10006detail11EmptyKernelIvEEvv,"",@"SHT_CUDA_INFO"
	.sectionflags	@""
	.align	4


	//----- nvinfo : EIATTR_CUDA_API_VERSION
	.align		4
        /*0000*/ 	.byte	0x04, 0x37
        /*0002*/ 	.short	(.L_50 - .L_49)
.L_49:
        /*0004*/ 	.word	0x00000082


	//----- nvinfo : EIATTR_SPARSE_MMA_MASK
	.align		4
.L_50:
        /*0008*/ 	.byte	0x03, 0x50
        /*000a*/ 	.short	0x0000


	//----- nvinfo : EIATTR_MAXREG_COUNT
	.align		4
        /*000c*/ 	.byte	0x03, 0x1b
        /*000e*/ 	.short	0x00ff


	//----- nvinfo : EIATTR_MERCURY_ISA_VERSION
	.align		4
        /*0010*/ 	.byte	0x03, 0x5f
        /*0012*/ 	.short	0x0101


	//----- nvinfo : EIATTR_VRC_CTA_INIT_COUNT
	.align		4
        /*0014*/ 	.byte	0x02, 0x4a
	.zero		1
	.zero		1


	//----- nvinfo : EIATTR_EXIT_INSTR_OFFSETS
	.align		4
        /*0018*/ 	.byte	0x04, 0x1c
        /*001a*/ 	.short	(.L_52 - .L_51)


	//   ....[0]....
.L_51:
        /*001c*/ 	.word	0x00000010


	//----- nvinfo : EIATTR_SW_WAR
	.align		4
.L_52:
        /*0020*/ 	.byte	0x04, 0x36
        /*0022*/ 	.short	(.L_54 - .L_53)
.L_53:
        /*0024*/ 	.word	0x00000008
.L_54:


//--------------------- .nv.callgraph             --------------------------
	.section	.nv.callgraph,"",@"SHT_CUDA_CALLGRAPH"
	.align	4
	.sectionentsize	8
	.align		4
        /*0000*/ 	.word	0x00000000
	.align		4
        /*0004*/ 	.word	0xffffffff
	.align		4
        /*0008*/ 	.word	0x00000000
	.align		4
        /*000c*/ 	.word	0xfffffffe
	.align		4
        /*0010*/ 	.word	0x00000000
	.align		4
        /*0014*/ 	.word	0xfffffffd
	.align		4
        /*0018*/ 	.word	0x00000000
	.align		4
        /*001c*/ 	.word	0xfffffffc


//--------------------- .nv.constant4             --------------------------
	.section	.nv.constant4,"a",@progbits
	.align	8
	.align		8
.nv.constant4:
        /*0000*/ 	.dword	_ZN40_INTERNAL_d2f0aa1f_4_k_cu_8de655ac_884614cuda3std3__45__cpo5beginE
	.align		8
        /*0008*/ 	.dword	_ZN40_INTERNAL_d2f0aa1f_4_k_cu_8de655ac_884614cuda3std3__45__cpo3endE
	.align		8
        /*0010*/ 	.dword	_ZN40_INTERNAL_d2f0aa1f_4_k_cu_8de655ac_884614cuda3std3__45__cpo6cbeginE
	.align		8
        /*0018*/ 	.dword	_ZN40_INTERNAL_d2f0aa1f_4_k_cu_8de655ac_884614cuda3std3__45__cpo4cendE
	.align		8
        /*0020*/ 	.dword	_ZN40_INTERNAL_d2f0aa1f_4_k_cu_8de655ac_884614cuda3std3__45__cpo6rbeginE
	.align		8
        /*0028*/ 	.dword	_ZN40_INTERNAL_d2f0aa1f_4_k_cu_8de655ac_884614cuda3std3__45__cpo4rendE
	.align		8
        /*0030*/ 	.dword	_ZN40_INTERNAL_d2f0aa1f_4_k_cu_8de655ac_884614cuda3std3__45__cpo7crbeginE
	.align		8
        /*0038*/ 	.dword	_ZN40_INTERNAL_d2f0aa1f_4_k_cu_8de655ac_884614cuda3std3__45__cpo5crendE
	.align		8
        /*0040*/ 	.dword	_ZN40_INTERNAL_d2f0aa1f_4_k_cu_8de655ac_884614cuda3std3__442_GLOBAL__N__d2f0aa1f_4_k_cu_8de655ac_884616ignoreE
	.align		8
        /*0048*/ 	.dword	_ZN40_INTERNAL_d2f0aa1f_4_k_cu_8de655ac_884614cuda3std3__419piecewise_constructE
	.align		8
        /*0050*/ 	.dword	_ZN40_INTERNAL_d2f0aa1f_4_k_cu_8de655ac_884614cuda3std3__48in_placeE
	.align		8
        /*0058*/ 	.dword	_ZN40_INTERNAL_d2f0aa1f_4_k_cu_8de655ac_884614cuda3std3__420unreachable_sentinelE
	.align		8
        /*0060*/ 	.dword	_ZN40_INTERNAL_d2f0aa1f_4_k_cu_8de655ac_884614cuda3std3__47nulloptE
	.align		8
        /*0068*/ 	.dword	_ZN40_INTERNAL_d2f0aa1f_4_k_cu_8de655ac_884614cuda3std3__48unexpectE
	.align		8
        /*0070*/ 	.dword	_ZN40_INTERNAL_d2f0aa1f_4_k_cu_8de655ac_884614cuda3std6ranges3__45__cpo4swapE
	.align		8
        /*0078*/ 	.dword	_ZN40_INTERNAL_d2f0aa1f_4_k_cu_8de655ac_884614cuda3std6ranges3__45__cpo9iter_moveE
	.align		8
        /*0080*/ 	.dword	_ZN40_INTERNAL_d2f0aa1f_4_k_cu_8de655ac_884614cuda3std6ranges3__45__cpo5beginE
	.align		8
        /*0088*/ 	.dword	_ZN40_INTERNAL_d2f0aa1f_4_k_cu_8de655ac_884614cuda3std6ranges3__45__cpo3endE
	.align		8
        /*0090*/ 	.dword	_ZN40_INTERNAL_d2f0aa1f_4_k_cu_8de655ac_884614cuda3std6ranges3__45__cpo6cbeginE
	.align		8
        /*0098*/ 	.dword	_ZN40_INTERNAL_d2f0aa1f_4_k_cu_8de655ac_884614cuda3std6ranges3__45__cpo4cendE
	.align		8
        /*00a0*/ 	.dword	_ZN40_INTERNAL_d2f0aa1f_4_k_cu_8de655ac_884614cuda3std6ranges3__45__cpo7advanceE
	.align		8
        /*00a8*/ 	.dword	_ZN40_INTERNAL_d2f0aa1f_4_k_cu_8de655ac_884614cuda3std6ranges3__45__cpo9iter_swapE
	.align		8
        /*00b0*/ 	.dword	_ZN40_INTERNAL_d2f0aa1f_4_k_cu_8de655ac_884614cuda3std6ranges3__45__cpo4nextE
	.align		8
        /*00b8*/ 	.dword	_ZN40_INTERNAL_d2f0aa1f_4_k_cu_8de655ac_884614cuda3std6ranges3__45__cpo4prevE
	.align		8
        /*00c0*/ 	.dword	_ZN40_INTERNAL_d2f0aa1f_4_k_cu_8de655ac_884614cuda3std6ranges3__45__cpo4dataE
	.align		8
        /*00c8*/ 	.dword	_ZN40_INTERNAL_d2f0aa1f_4_k_cu_8de655ac_884614cuda3std6ranges3__45__cpo5cdataE
	.align		8
        /*00d0*/ 	.dword	_ZN40_INTERNAL_d2f0aa1f_4_k_cu_8de655ac_884614cuda3std6ranges3__45__cpo4sizeE
	.align		8
        /*00d8*/ 	.dword	_ZN40_INTERNAL_d2f0aa1f_4_k_cu_8de655ac_884614cuda3std6ranges3__45__cpo5ssizeE
	.align		8
        /*00e0*/ 	.dword	_ZN40_INTERNAL_d2f0aa1f_4_k_cu_8de655ac_884614cuda3std6ranges3__45__cpo8distanceE
	.align		8
        /*00e8*/ 	.dword	_ZN40_INTERNAL_d2f0aa1f_4_k_cu_8de655ac_884616thrust24THRUST_300001_SM_1000_NS8cuda_cub3parE
	.align		8
        /*00f0*/ 	.dword	_ZN40_INTERNAL_d2f0aa1f_4_k_cu_8de655ac_884616thrust24THRUST_300001_SM_1000_NS8cuda_cub10par_nosyncE
	.align		8
        /*00f8*/ 	.dword	_ZN40_INTERNAL_d2f0aa1f_4_k_cu_8de655ac_884616thrust24THRUST_300001_SM_1000_NS6system6detail10sequential3seqE
	.align		8
        /*0100*/ 	.dword	_ZN40_INTERNAL_d2f0aa1f_4_k_cu_8de655ac_884616thrust24THRUST_300001_SM_1000_NS12placeholders2_1E
	.align		8
        /*0108*/ 	.dword	_ZN40_INTERNAL_d2f0aa1f_4_k_cu_8de655ac_884616thrust24THRUST_300001_SM_1000_NS12placeholders2_2E
	.align		8
        /*0110*/ 	.dword	_ZN40_INTERNAL_d2f0aa1f_4_k_cu_8de655ac_884616thrust24THRUST_300001_SM_1000_NS12placeholders2_3E
	.align		8
        /*0118*/ 	.dword	_ZN40_INTERNAL_d2f0aa1f_4_k_cu_8de655ac_884616thrust24THRUST_300001_SM_1000_NS12placeholders2_4E
	.align		8
        /*0120*/ 	.dword	_ZN40_INTERNAL_d2f0aa1f_4_k_cu_8de655ac_884616thrust24THRUST_300001_SM_1000_NS12placeholders2_5E
	.align		8
        /*0128*/ 	.dword	_ZN40_INTERNAL_d2f0aa1f_4_k_cu_8de655ac_884616thrust24THRUST_300001_SM_1000_NS12placeholders2_6E
	.align		8
        /*0130*/ 	.dword	_ZN40_INTERNAL_d2f0aa1f_4_k_cu_8de655ac_884616thrust24THRUST_300001_SM_1000_NS12placeholders2_7E
	.align		8
        /*0138*/ 	.dword	_ZN40_INTERNAL_d2f0aa1f_4_k_cu_8de655ac_884616thrust24THRUST_300001_SM_1000_NS12placeholders2_8E
	.align		8
        /*0140*/ 	.dword	_ZN40_INTERNAL_d2f0aa1f_4_k_cu_8de655ac_884616thrust24THRUST_300001_SM_1000_NS12placeholders2_9E
	.align		8
        /*0148*/ 	.dword	_ZN40_INTERNAL_d2f0aa1f_4_k_cu_8de655ac_884616thrust24THRUST_300001_SM_1000_NS12placeholders3_10E
	.align		8
        /*0150*/ 	.dword	_ZN40_INTERNAL_d2f0aa1f_4_k_cu_8de655ac_884616thrust24THRUST_300001_SM_1000_NS3seqE


//--------------------- .text._ZN3cub18CUB_300001_SM_10006detail11EmptyKernelIvEEvv --------------------------
	.section	.text._ZN3cub18CUB_300001_SM_10006detail11EmptyKernelIvEEvv,"ax",@progbits
	.align	128
        .global         _ZN3cub18CUB_300001_SM_10006detail11EmptyKernelIvEEvv
        .type           _ZN3cub18CUB_300001_SM_10006detail11EmptyKernelIvEEvv,@function
        .size           _ZN3cub18CUB_300001_SM_10006detail11EmptyKernelIvEEvv,(.L_x_1 - _ZN3cub18CUB_300001_SM_10006detail11EmptyKernelIvEEvv)
        .other          _ZN3cub18CUB_300001_SM_10006detail11EmptyKernelIvEEvv,@"STO_CUDA_ENTRY STV_DEFAULT"
_ZN3cub18CUB_300001_SM_10006detail11EmptyKernelIvEEvv:
.text._ZN3cub18CUB_300001_SM_10006detail11EmptyKernelIvEEvv:
[----:B------:R-:W-:Y:S01]  /*0000*/  LDC R1, c[0x0][0x37c] ;  /* 0x0000df00ff017b82 */ /* 0x000fe20000000800 */
[----:B------:R-:W-:Y:S05]  /*0010*/  EXIT ;  /* 0x000000000000794d */ /* 0x000fea0003800000 */
.L_x_0:
[----:B------:R-:W-:-:S00]  /*0020*/  BRA `(.L_x_0) ;  /* 0xfffffffc00fc7947 */ /* 0x000fc0000383ffff */
[----:B------:R-:W-:-:S00]  /*0030*/  NOP ;  /* 0x0000000000007918 */ /* 0x000fc00000000000 */
        /* <DEDUP_REMOVED lines=12> */
.L_x_1:


//--------------------- .nv.shared.reserved.0     --------------------------
	.section	.nv.shared.reserved.0,"aw",@nobits
	.weak		__nv_reservedSMEM_offset_0_alias
	.size		__nv_reservedSMEM_offset_0_alias, 0, 64
	.other		__nv_reservedSMEM_offset_0_alias,@"STO_CUDA_RESERVED_SHARED STV_DEFAULT"
__nv_reservedSMEM_offset_0_alias:
	.zero		0
	.zero		64


//--------------------- .nv.global                --------------------------
	.section	.nv.global,"aw",@nobits
.nv.global:
	.type		_ZN40_INTERNAL_d2f0aa1f_4_k_cu_8de655ac_884616thrust24THRUST_300001_SM_1000_NS3seqE,@object
	.size		_ZN40_INTERNAL_d2f0aa1f_4_k_cu_8de655ac_884616thrust24THRUST_300001_SM_1000_NS3seqE,(_ZN40_INTERNAL_d2f0aa1f_4_k_cu_8de655ac_884614cuda3std3__48in_placeE - _ZN40_INTERNAL_d2f0aa1f_4_k_cu_8de655ac_884616thrust24THRUST_300001_SM_1000_NS3seqE)
_ZN40_INTERNAL_d2f0aa1f_4_k_cu_8de655ac_884616thrust24THRUST_300001_SM_1000_NS3seqE:
	.zero		1
	.type		_ZN40_INTERNAL_d2f0aa1f_4_k_cu_8de655ac_884614cuda3std3__48in_placeE,@object
	.size		_ZN40_INTERNAL_d2f0aa1f_4_k_cu_8de655ac_884614cuda3std3__48in_placeE,(_ZN40_INTERNAL_d2f0aa1f_4_k_cu_8de655ac_884614cuda3std6ranges3__45__cpo4sizeE - _ZN40_INTERNAL_d2f0aa1f_4_k_cu_8de655ac_884614cuda3std3__48in_placeE)
_ZN40_INTERNAL_d2f0aa1f_4_k_cu_8de655ac_884614cuda3std3__48in_placeE:
	.zero		1
	.type		_ZN40_INTERNAL_d2f0aa1f_4_k_cu_8de655ac_884614cuda3std6ranges3__45__cpo4sizeE,@object
	.size		_ZN40_INTERNAL_d2f0aa1f_4_k_cu_8de655ac_884614cuda3std6ranges3__45__cpo4sizeE,(_ZN40_INTERNAL_d2f0aa1f_4_k_cu_8de655ac_884616thrust24THRUST_300001_SM_1000_NS12placeholders2_3E - _ZN40_INTERNAL_d2f0aa1f_4_k_cu_8de655ac_884614cuda3std6ranges3__45__cpo4sizeE)
_ZN40_INTERNAL_d2f0aa1f_4_k_cu_8de655ac_884614cuda3std6ranges3__45__cpo4sizeE:
	.zero		1
	.type		_ZN40_INTERNAL_d2f0aa1f_4_k_cu_8de655ac_884616thrust24THRUST_300001_SM_1000_NS12placeholders2_3E,@object
	.size		_ZN40_INTERNAL_d2f0aa1f_4_k_cu_8de655ac_884616thrust24THRUST_300001_SM_1000_NS12placeholders2_3E,(_ZN40_INTERNAL_d2f0aa1f_4_k_cu_8de655ac_884614cuda3std3__45__cpo6cbeginE - _ZN40_INTERNAL_d2f0aa1f_4_k_cu_8de655ac_884616thrust24THRUST_300001_SM_1000_NS12placeholders2_3E)
_ZN40_INTERNAL_d2f0aa1f_4_k_cu_8de655ac_884616thrust24THRUST_300001_SM_1000_NS12placeholders2_3E:
	.zero		1
	.type		_ZN40_INTERNAL_d2f0aa1f_4_k_cu_8de655ac_884614cuda3std3__45__cpo6cbeginE,@object
	.size		_ZN40_INTERNAL_d2f0aa1f_4_k_cu_8de655ac_884614cuda3std3__45__cpo6cbeginE,(_ZN40_INTERNAL_d2f0aa1f_4_k_cu_8de655ac_884614cuda3std6ranges3__45__cpo6cbeginE - _ZN40_INTERNAL_d2f0aa1f_4_k_cu_8de655ac_884614cuda3std3__45__cpo6cbeginE)
_ZN40_INTERNAL_d2f0aa1f_4_k_cu_8de655ac_884614cuda3std3__45__cpo6cbeginE:
	.zero		1
	.type		_ZN40_INTERNAL_d2f0aa1f_4_k_cu_8de655ac_884614cuda3std6ranges3__45__cpo6cbeginE,@object
	.size		_ZN40_INTERNAL_d2f0aa1f_4_k_cu_8de655ac_884614cuda3std6ranges3__45__cpo6cbeginE,(_ZN40_INTERNAL_d2f0aa1f_4_k_cu_8de655ac_884616thrust24THRUST_300001_SM_1000_NS12placeholders2_7E - _ZN40_INTERNAL_d2f0aa1f_4_k_cu_8de655ac_884614cuda3std6ranges3__45__cpo6cbeginE)
_ZN40_INTERNAL_d2f0aa1f_4_k_cu_8de655ac_884614cuda3std6ranges3__45__cpo6cbeginE:
	.zero		1
	.type		_ZN40_INTERNAL_d2f0aa1f_4_k_cu_8de655ac_884616thrust24THRUST_300001_SM_1000_NS12placeholders2_7E,@object
	.size		_ZN40_INTERNAL_d2f0aa1f_4_k_cu_8de655ac_884616thrust24THRUST_300001_SM_1000_NS12placeholders2_7E,(_ZN40_INTERNAL_d2f0aa1f_4_k_cu_8de655ac_884614cuda3std3__45__cpo7crbeginE - _ZN40_INTERNAL_d2f0aa1f_4_k_cu_8de655ac_884616thrust24THRUST_300001_SM_1000_NS12placeholders2_7E)
_ZN40_INTERNAL_d2f0aa1f_4_k_cu_8de655ac_884616thrust24THRUST_300001_SM_1000_NS12placeholders2_7E:
	.zero		1
	.type		_ZN40_INTERNAL_d2f0aa1f_4_k_cu_8de655ac_884614cuda3std3__45__cpo7crbeginE,@object
	.size		_ZN40_INTERNAL_d2f0aa1f_4_k_cu_8de655ac_884614cuda3std3__45__cpo7crbeginE,(_ZN40_INTERNAL_d2f0aa1f_4_k_cu_8de655ac_884614cuda3std6ranges3__45__cpo4nextE - _ZN40_INTERNAL_d2f0aa1f_4_k_cu_8de655ac_884614cuda3std3__45__cpo7crbeginE)
_ZN40_INTERNAL_d2f0aa1f_4_k_cu_8de655ac_884614cuda3std3__45__cpo7crbeginE:
	.zero		1
	.type		_ZN40_INTERNAL_d2f0aa1f_4_k_cu_8de655ac_884614cuda3std6ranges3__45__cpo4nextE,@object
	.size		_ZN40_INTERNAL_d2f0aa1f_4_k_cu_8de655ac_884614cuda3std6ranges3__45__cpo4nextE,(_ZN40_INTERNAL_d2f0aa1f_4_k_cu_8de655ac_884614cuda3std6ranges3__45__cpo4swapE - _ZN40_INTERNAL_d2f0aa1f_4_k_cu_8de655ac_884614cuda3std6ranges3__45__cpo4nextE)
_ZN40_INTERNAL_d2f0aa1f_4_k_cu_8de655ac_884614cuda3std6ranges3__45__cpo4nextE:
	.zero		1
	.type		_ZN40_INTERNAL_d2f0aa1f_4_k_cu_8de655ac_884614cuda3std6ranges3__45__cpo4swapE,@object
	.size		_ZN40_INTERNAL_d2f0aa1f_4_k_cu_8de655ac_884614cuda3std6ranges3__45__cpo4swapE,(_ZN40_INTERNAL_d2f0aa1f_4_k_cu_8de655ac_884616thrust24THRUST_300001_SM_1000_NS8cuda_cub10par_nosyncE - _ZN40_INTERNAL_d2f0aa1f_4_k_cu_8de655ac_884614cuda3std6ranges3__45__cpo4swapE)
_ZN40_INTERNAL_d2f0aa1f_4_k_cu_8de655ac_884614cuda3std6ranges3__45__cpo4swapE:
	.zero		1
	.type		_ZN40_INTERNAL_d2f0aa1f_4_k_cu_8de655ac_884616thrust24THRUST_300001_SM_1000_NS8cuda_cub10par_nosyncE,@object
	.size		_ZN40_INTERNAL_d2f0aa1f_4_k_cu_8de655ac_884616thrust24THRUST_300001_SM_1000_NS8cuda_cub10par_nosyncE,(_ZN40_INTERNAL_d2f0aa1f_4_k_cu_8de655ac_884616thrust24THRUST_300001_SM_1000_NS12placeholders2_9E - _ZN40_INTERNAL_d2f0aa1f_4_k_cu_8de655ac_884616thrust24THRUST_300001_SM_1000_NS8cuda_cub10par_nosyncE)
_ZN40_INTERNAL_d2f0aa1f_4_k_cu_8de655ac_884616thrust24THRUST_300001_SM_1000_NS8cuda_cub10par_nosyncE:
	.zero		1
	.type		_ZN40_INTERNAL_d2f0aa1f_4_k_cu_8de655ac_884616thrust24THRUST_300001_SM_1000_NS12placeholders2_9E,@object
	.size		_ZN40_INTERNAL_d2f0aa1f_4_k_cu_8de655ac_884616thrust24THRUST_300001_SM_1000_NS12placeholders2_9E,(_ZN40_INTERNAL_d2f0aa1f_4_k_cu_8de655ac_884614cuda3std3__442_GLOBAL__N__d2f0aa1f_4_k_cu_8de655ac_884616ignoreE - _ZN40_INTERNAL_d2f0aa1f_4_k_cu_8de655ac_884616thrust24THRUST_300001_SM_1000_NS12placeholders2_9E)
_ZN40_INTERNAL_d2f0aa1f_4_k_cu_8de655ac_884616thrust24THRUST_300001_SM_1000_NS12placeholders2_9E:
	.zero		1
	.type		_ZN40_INTERNAL_d2f0aa1f_4_k_cu_8de655ac_884614cuda3std3__442_GLOBAL__N__d2f0aa1f_4_k_cu_8de655ac_884616ignoreE,@object
	.size		_ZN40_INTERNAL_d2f0aa1f_4_k_cu_8de655ac_884614cuda3std3__442_GLOBAL__N__d2f0aa1f_4_k_cu_8de655ac_884616ignoreE,(_ZN40_INTERNAL_d2f0aa1f_4_k_cu_8de655ac_884614cuda3std6ranges3__45__cpo4dataE - _ZN40_INTERNAL_d2f0aa1f_4_k_cu_8de655ac_884614cuda3std3__442_GLOBAL__N__d2f0aa1f_4_k_cu_8de655ac_884616ignoreE)
_ZN40_INTERNAL_d2f0aa1f_4_k_cu_8de655ac_884614cuda3std3__442_GLOBAL__N__d2f0aa1f_4_k_cu_8de655ac_884616ignoreE:
	.zero		1
	.type		_ZN40_INTERNAL_d2f0aa1f_4_k_cu_8de655ac_884614cuda3std6ranges3__45__cpo4dataE,@object
	.size		_ZN40_INTERNAL_d2f0aa1f_4_k_cu_8de655ac_884614cuda3std6ranges3__45__cpo4dataE,(_ZN40_INTERNAL_d2f0aa1f_4_k_cu_8de655ac_884616thrust24THRUST_300001_SM_1000_NS12placeholders2_1E - _ZN40_INTERNAL_d2f0aa1f_4_k_cu_8de655ac_884614cuda3std6ranges3__45__cpo4dataE)
_ZN40_INTERNAL_d2f0aa1f_4_k_cu_8de655ac_884614cuda3std6ranges3__45__cpo4dataE:
	.zero		1
	.type		_ZN40_INTERNAL_d2f0aa1f_4_k_cu_8de655ac_884616thrust24THRUST_300001_SM_1000_NS12placeholders2_1E,@object
	.size		_ZN40_INTERNAL_d2f0aa1f_4_k_cu_8de655ac_884616thrust24THRUST_300001_SM_1000_NS12placeholders2_1E,(_ZN40_INTERNAL_d2f0aa1f_4_k_cu_8de655ac_884614cuda3std3__45__cpo5beginE - _ZN40_INTERNAL_d2f0aa1f_4_k_cu_8de655ac_884616thrust24THRUST_300001_SM_1000_NS12placeholders2_1E)
_ZN40_INTERNAL_d2f0aa1f_4_k_cu_8de655ac_884616thrust24THRUST_300001_SM_1000_NS12placeholders2_1E:
	.zero		1
	.type		_ZN40_INTERNAL_d2f0aa1f_4_k_cu_8de655ac_884614cuda3std3__45__cpo5beginE,@object
	.size		_ZN40_INTERNAL_d2f0aa1f_4_k_cu_8de655ac_884614cuda3std3__45__cpo5beginE,(_ZN40_INTERNAL_d2f0aa1f_4_k_cu_8de655ac_884614cuda3std6ranges3__45__cpo5beginE - _ZN40_INTERNAL_d2f0aa1f_4_k_cu_8de655ac_884614cuda3std3__45__cpo5beginE)
_ZN40_INTERNAL_d2f0aa1f_4_k_cu_8de655ac_884614cuda3std3__45__cpo5beginE:
	.zero		1
	.type		_ZN40_INTERNAL_d2f0aa1f_4_k_cu_8de655ac_884614cuda3std6ranges3__45__cpo5beginE,@object
	.size		_ZN40_INTERNAL_d2f0aa1f_4_k_cu_8de655ac_884614cuda3std6ranges3__45__cpo5beginE,(_ZN40_INTERNAL_d2f0aa1f_4_k_cu_8de655ac_884616thrust24THRUST_300001_SM_1000_NS12placeholders2_5E - _ZN40_INTERNAL_d2f0aa1f_4_k_cu_8de655ac_884614cuda3std6ranges3__45__cpo5beginE)
_ZN40_INTERNAL_d2f0aa1f_4_k_cu_8de655ac_884614cuda3std6ranges3__45__cpo5beginE:
	.zero		1
	.type		_ZN40_INTERNAL_d2f0aa1f_4_k_cu_8de655ac_884616thrust24THRUST_300001_SM_1000_NS12placeholders2_5E,@object
	.size		_ZN40_INTERNAL_d2f0aa1f_4_k_cu_8de655ac_884616thrust24THRUST_300001_SM_1000_NS12placeholders2_5E,(_ZN40_INTERNAL_d2f0aa1f_4_k_cu_8de655ac_884614cuda3std3__45__cpo6rbeginE - _ZN40_INTERNAL_d2f0aa1f_4_k_cu_8de655ac_884616thrust24THRUST_300001_SM_1000_NS12placeholders2_5E)
_ZN40_INTERNAL_d2f0aa1f_4_k_cu_8de655ac_884616thrust24THRUST_300001_SM_1000_NS12placeholders2_5E:
	.zero		1
	.type		_ZN40_INTERNAL_d2f0aa1f_4_k_cu_8de655ac_884614cuda3std3__45__cpo6rbeginE,@object
	.size		_ZN40_INTERNAL_d2f0aa1f_4_k_cu_8de655ac_884614cuda3std3__45__cpo6rbeginE,(_ZN40_INTERNAL_d2f0aa1f_4_k_cu_8de655ac_884614cuda3std6ranges3__45__cpo7advanceE - _ZN40_INTERNAL_d2f0aa1f_4_k_cu_8de655ac_884614cuda3std3__45__cpo6rbeginE)
_ZN40_INTERNAL_d2f0aa1f_4_k_cu_8de655ac_884614cuda3std3__45__cpo6rbeginE:
	.zero		1
	.type		_ZN40_INTERNAL_d2f0aa1f_4_k_cu_8de655ac_884614cuda3std6ranges3__45__cpo7advanceE,@object
	.size		_ZN40_INTERNAL_d2f0aa1f_4_k_cu_8de655ac_884614cuda3std6ranges3__45__cpo7advanceE,(_ZN40_INTERNAL_d2f0aa1f_4_k_cu_8de655ac_884614cuda3std3__47nulloptE - _ZN40_INTERNAL_d2f0aa1f_4_k_cu_8de655ac_884614cuda3std6ranges3__45__cpo7advanceE)
_ZN40_INTERNAL_d2f0aa1f_4_k_cu_8de655ac_884614cuda3std6ranges3__45__cpo7advanceE:
	.zero		1
	.type		_ZN40_INTERNAL_d2f0aa1f_4_k_cu_8de655ac_884614cuda3std3__47nulloptE,@object
	.size		_ZN40_INTERNAL_d2f0aa1f_4_k_cu_8de655ac_884614cuda3std3__47nulloptE,(_ZN40_INTERNAL_d2f0aa1f_4_k_cu_8de655ac_884614cuda3std6ranges3__45__cpo8distanceE - _ZN40_INTERNAL_d2f0aa1f_4_k_cu_8de655ac_884614cuda3std3__47nulloptE)
_ZN40_INTERNAL_d2f0aa1f_4_k_cu_8de655ac_884614cuda3std3__47nulloptE:
	.zero		1
	.type		_ZN40_INTERNAL_d2f0aa1f_4_k_cu_8de655ac_884614cuda3std6ranges3__45__cpo8distanceE,@object
	.size		_ZN40_INTERNAL_d2f0aa1f_4_k_cu_8de655ac_884614cuda3std6ranges3__45__cpo8distanceE,(_ZN40_INTERNAL_d2f0aa1f_4_k_cu_8de655ac_884616thrust24THRUST_300001_SM_1000_NS12placeholders3_10E - _ZN40_INTERNAL_d2f0aa1f_4_k_cu_8de655ac_884614cuda3std6ranges3__45__cpo8distanceE)
_ZN40_INTERNAL_d2f0aa1f_4_k_cu_8de655ac_884614cuda3std6ranges3__45__cpo8distanceE:
	.zero		1
	.type		_ZN40_INTERNAL_d2f0aa1f_4_k_cu_8de655ac_884616thrust24THRUST_300001_SM_1000_NS12placeholders3_10E,@object
	.size		_ZN40_INTERNAL_d2f0aa1f_4_k_cu_8de655ac_884616thrust24THRUST_300001_SM_1000_NS12placeholders3_10E,(_ZN40_INTERNAL_d2f0aa1f_4_k_cu_8de655ac_884614cuda3std3__419piecewise_constructE - _ZN40_INTERNAL_d2f0aa1f_4_k_cu_8de655ac_884616thrust24THRUST_300001_SM_1000_NS12placeholders3_10E)
_ZN40_INTERNAL_d2f0aa1f_4_k_cu_8de655ac_884616thrust24THRUST_300001_SM_1000_NS12placeholders3_10E:
	.zero		1
	.type		_ZN40_INTERNAL_d2f0aa1f_4_k_cu_8de655ac_884614cuda3std3__419piecewise_constructE,@object
	.size		_ZN40_INTERNAL_d2f0aa1f_4_k_cu_8de655ac_884614cuda3std3__419piecewise_constructE,(_ZN40_INTERNAL_d2f0aa1f_4_k_cu_8de655ac_884614cuda3std6ranges3__45__cpo5cdataE - _ZN40_INTERNAL_d2f0aa1f_4_k_cu_8de655ac_884614cuda3std3__419piecewise_constructE)
_ZN40_INTERNAL_d2f0aa1f_4_k_cu_8de655ac_884614cuda3std3__419piecewise_constructE:
	.zero		1
	.type		_ZN40_INTERNAL_d2f0aa1f_4_k_cu_8de655ac_884614cuda3std6ranges3__45__cpo5cdataE,@object
	.size		_ZN40_INTERNAL_d2f0aa1f_4_k_cu_8de655ac_884614cuda3std6ranges3__45__cpo5cdataE,(_ZN40_INTERNAL_d2f0aa1f_4_k_cu_8de655ac_884616thrust24THRUST_300001_SM_1000_NS12placeholders2_2E - _ZN40_INTERNAL_d2f0aa1f_4_k_cu_8de655ac_884614cuda3std6ranges3__45__cpo5cdataE)
_ZN40_INTERNAL_d2f0aa1f_4_k_cu_8de655ac_884614cuda3std6ranges3__45__cpo5cdataE:
	.zero		1
	.type		_ZN40_INTERNAL_d2f0aa1f_4_k_cu_8de655ac_884616thrust24THRUST_300001_SM_1000_NS12placeholders2_2E,@object
	.size		_ZN40_INTERNAL_d2f0aa1f_4_k_cu_8de655ac_884616thrust24THRUST_300001_SM_1000_NS12placeholders2_2E,(_ZN40_INTERNAL_d2f0aa1f_4_k_cu_8de655ac_884614cuda3std3__45__cpo3endE - _ZN40_INTERNAL_d2f0aa1f_4_k_cu_8de655ac_884616thrust24THRUST_300001_SM_1000_NS12placeholders2_2E)
_ZN40_INTERNAL_d2f0aa1f_4_k_cu_8de655ac_884616thrust24THRUST_300001_SM_1000_NS12placeholders2_2E:
	.zero		1
	.type		_ZN40_INTERNAL_d2f0aa1f_4_k_cu_8de655ac_884614cuda3std3__45__cpo3endE,@object
	.size		_ZN40_INTERNAL_d2f0aa1f_4_k_cu_8de655ac_884614cuda3std3__45__cpo3endE,(_ZN40_INTERNAL_d2f0aa1f_4_k_cu_8de655ac_884614cuda3std6ranges3__45__cpo3endE - _ZN40_INTERNAL_d2f0aa1f_4_k_cu_8de655ac_884614cuda3std3__45__cpo3endE)
_ZN40_INTERNAL_d2f0aa1f_4_k_cu_8de655ac_884614cuda3std3__45__cpo3endE:
	.zero		1
	.type		_ZN40_INTERNAL_d2f0aa1f_4_k_cu_8de655ac_884614cuda3std6ranges3__45__cpo3endE,@object
	.size		_ZN40_INTERNAL_d2f0aa1f_4_k_cu_8de655ac_884614cuda3std6ranges3__45__cpo3endE,(_ZN40_INTERNAL_d2f0aa1f_4_k_cu_8de655ac_884616thrust24THRUST_300001_SM_1000_NS12placeholders2_6E - _ZN40_INTERNAL_d2f0aa1f_4_k_cu_8de655ac_884614cuda3std6ranges3__45__cpo3endE)
_ZN40_INTERNAL_d2f0aa1f_4_k_cu_8de655ac_884614cuda3std6ranges3__45__cpo3endE:
	.zero		1
	.type		_ZN40_INTERNAL_d2f0aa1f_4_k_cu_8de655ac_884616thrust24THRUST_300001_SM_1000_NS12placeholders2_6E,@object
	.size		_ZN40_INTERNAL_d2f0aa1f_4_k_cu_8de655ac_884616thrust24THRUST_300001_SM_1000_NS12placeholders2_6E,(_ZN40_INTERNAL_d2f0aa1f_4_k_cu_8de655ac_884614cuda3std3__45__cpo4rendE - _ZN40_INTERNAL_d2f0aa1f_4_k_cu_8de655ac_884616thrust24THRUST_300001_SM_1000_NS12placeholders2_6E)
_ZN40_INTERNAL_d2f0aa1f_4_k_cu_8de655ac_884616thrust24THRUST_300001_SM_1000_NS12placeholders2_6E:
	.zero		1
	.type		_ZN40_INTERNAL_d2f0aa1f_4_k_cu_8de655ac_884614cuda3std3__45__cpo4rendE,@object
	.size		_ZN40_INTERNAL_d2f0aa1f_4_k_cu_8de655ac_884614cuda3std3__45__cpo4rendE,(_ZN40_INTERNAL_d2f0aa1f_4_k_cu_8de655ac_884614cuda3std6ranges3__45__cpo9iter_swapE - _ZN40_INTERNAL_d2f0aa1f_4_k_cu_8de655ac_884614cuda3std3__45__cpo4rendE)
_ZN40_INTERNAL_d2f0aa1f_4_k_cu_8de655ac_884614cuda3std3__45__cpo4rendE:
	.zero		1
	.type		_ZN40_INTERNAL_d2f0aa1f_4_k_cu_8de655ac_884614cuda3std6ranges3__45__cpo9iter_swapE,@object
	.size		_ZN40_INTERNAL_d2f0aa1f_4_k_cu_8de655ac_884614cuda3std6ranges3__45__cpo9iter_swapE,(_ZN40_INTERNAL_d2f0aa1f_4_k_cu_8de655ac_884614cuda3std3__48unexpectE - _ZN40_INTERNAL_d2f0aa1f_4_k_cu_8de655ac_884614cuda3std6ranges3__45__cpo9iter_swapE)
_ZN40_INTERNAL_d2f0aa1f_4_k_cu_8de655ac_884614cuda3std6ranges3__45__cpo9iter_swapE:
	.zero		1
	.type		_ZN40_INTERNAL_d2f0aa1f_4_k_cu_8de655ac_884614cuda3std3__48unexpectE,@object
	.size		_ZN40_INTERNAL_d2f0aa1f_4_k_cu_8de655ac_884614cuda3std3__48unexpectE,(_ZN40_INTERNAL_d2f0aa1f_4_k_cu_8de655ac_884616thrust24THRUST_300001_SM_1000_NS8cuda_cub3parE - _ZN40_INTERNAL_d2f0aa1f_4_k_cu_8de655ac_884614cuda3std3__48unexpectE)
_ZN40_INTERNAL_d2f0aa1f_4_k_cu_8de655ac_884614cuda3std3__48unexpectE:
	.zero		1
	.type		_ZN40_INTERNAL_d2f0aa1f_4_k_cu_8de655ac_884616thrust24THRUST_300001_SM_1000_NS8cuda_cub3parE,@object
	.size		_ZN40_INTERNAL_d2f0aa1f_4_k_cu_8de655ac_884616thrust24THRUST_300001_SM_1000_NS8cuda_cub3parE,(_ZN40_INTERNAL_d2f0aa1f_4_k_cu_8de655ac_884616thrust24THRUST_300001_SM_1000_NS12placeholders2_4E - _ZN40_INTERNAL_d2f0aa1f_4_k_cu_8de655ac_884616thrust24THRUST_300001_SM_1000_NS8cuda_cub3parE)
_ZN40_INTERNAL_d2f0aa1f_4_k_cu_8de655ac_884616thrust24THRUST_300001_SM_1000_NS8cuda_cub3parE:
	.zero		1
	.type		_ZN40_INTERNAL_d2f0aa1f_4_k_cu_8de655ac_884616thrust24THRUST_300001_SM_1000_NS12placeholders2_4E,@object
	.size		_ZN40_INTERNAL_d2f0aa1f_4_k_cu_8de655ac_884616thrust24THRUST_300001_SM_1000_NS12placeholders2_4E,(_ZN40_INTERNAL_d2f0aa1f_4_k_cu_8de655ac_884614cuda3std3__45__cpo4cendE - _ZN40_INTERNAL_d2f0aa1f_4_k_cu_8de655ac_884616thrust24THRUST_300001_SM_1000_NS12placeholders2_4E)
_ZN40_INTERNAL_d2f0aa1f_4_k_cu_8de655ac_884616thrust24THRUST_300001_SM_1000_NS12placeholders2_4E:
	.zero		1
	.type		_ZN40_INTERNAL_d2f0aa1f_4_k_cu_8de655ac_884614cuda3std3__45__cpo4cendE,@object
	.size		_ZN40_INTERNAL_d2f0aa1f_4_k_cu_8de655ac_884614cuda3std3__45__cpo4cendE,(_ZN40_INTERNAL_d2f0aa1f_4_k_cu_8de655ac_884614cuda3std6ranges3__45__cpo4cendE - _ZN40_INTERNAL_d2f0aa1f_4_k_cu_8de655ac_884614cuda3std3__45__cpo4cendE)
_ZN40_INTERNAL_d2f0aa1f_4_k_cu_8de655ac_884614cuda3std3__45__cpo4cendE:
	.zero		1
	.type		_ZN40_INTERNAL_d2f0aa1f_4_k_cu_8de655ac_884614cuda3std6ranges3__45__cpo4cendE,@object
	.size		_ZN40_INTERNAL_d2f0aa1f_4_k_cu_8de655ac_884614cuda3std6ranges3__45__cpo4cendE,(_ZN40_INTERNAL_d2f0aa1f_4_k_cu_8de655ac_884614cuda3std3__420unreachable_sentinelE - _ZN40_INTERNAL_d2f0aa1f_4_k_cu_8de655ac_884614cuda3std6ranges3__45__cpo4cendE)
_ZN40_INTERNAL_d2f0aa1f_4_k_cu_8de655ac_884614cuda3std6ranges3__45__cpo4cendE:
	.zero		1
	.type		_ZN40_INTERNAL_d2f0aa1f_4_k_cu_8de655ac_884614cuda3std3__420unreachable_sentinelE,@object
	.size		_ZN40_INTERNAL_d2f0aa1f_4_k_cu_8de655ac_884614cuda3std3__420unreachable_sentinelE,(_ZN40_INTERNAL_d2f0aa1f_4_k_cu_8de655ac_884614cuda3std6ranges3__45__cpo5ssizeE - _ZN40_INTERNAL_d2f0aa1f_4_k_cu_8de655ac_884614cuda3std3__420unreachable_sentinelE)
_ZN40_INTERNAL_d2f0aa1f_4_k_cu_8de655ac_884614cuda3std3__420unreachable_sentinelE:
	.zero		1
	.type		_ZN40_INTERNAL_d2f0aa1f_4_k_cu_8de655ac_884614cuda3std6ranges3__45__cpo5ssizeE,@object
	.size		_ZN40_INTERNAL_d2f0aa1f_4_k_cu_8de655ac_884614cuda3std6ranges3__45__cpo5ssizeE,(_ZN40_INTERNAL_d2f0aa1f_4_k_cu_8de655ac_884616thrust24THRUST_300001_SM_1000_NS12placeholders2_8E - _ZN40_INTERNAL_d2f0aa1f_4_k_cu_8de655ac_884614cuda3std6ranges3__45__cpo5ssizeE)
_ZN40_INTERNAL_d2f0aa1f_4_k_cu_8de655ac_884614cuda3std6ranges3__45__cpo5ssizeE:
	.zero		1
	.type		_ZN40_INTERNAL_d2f0aa1f_4_k_cu_8de655ac_884616thrust24THRUST_300001_SM_1000_NS12placeholders2_8E,@object
	.size		_ZN40_INTERNAL_d2f0aa1f_4_k_cu_8de655ac_884616thrust24THRUST_300001_SM_1000_NS12placeholders2_8E,(_ZN40_INTERNAL_d2f0aa1f_4_k_cu_8de655ac_884614cuda3std3__45__cpo5crendE - _ZN40_INTERNAL_d2f0aa1f_4_k_cu_8de655ac_884616thrust24THRUST_300001_SM_1000_NS12placeholders2_8E)
_ZN40_INTERNAL_d2f0aa1f_4_k_cu_8de655ac_884616thrust24THRUST_300001_SM_1000_NS12placeholders2_8E:
	.zero		1
	.type		_ZN40_INTERNAL_d2f0aa1f_4_k_cu_8de655ac_884614cuda3std3__45__cpo5crendE,@object
	.size		_ZN40_INTERNAL_d2f0aa1f_4_k_cu_8de655ac_884614cuda3std3__45__cpo5crendE,(_ZN40_INTERNAL_d2f0aa1f_4_k_cu_8de655ac_884614cuda3std6ranges3__45__cpo4prevE - _ZN40_INTERNAL_d2f0aa1f_4_k_cu_8de655ac_884614cuda3std3__45__cpo5crendE)
_ZN40_INTERNAL_d2f0aa1f_4_k_cu_8de655ac_884614cuda3std3__45__cpo5crendE:
	.zero		1
	.type		_ZN40_INTERNAL_d2f0aa1f_4_k_cu_8de655ac_884614cuda3std6ranges3__45__cpo4prevE,@object
	.size		_ZN40_INTERNAL_d2f0aa1f_4_k_cu_8de655ac_884614cuda3std6ranges3__45__cpo4prevE,(_ZN40_INTERNAL_d2f0aa1f_4_k_cu_8de655ac_884614cuda3std6ranges3__45__cpo9iter_moveE - _ZN40_INTERNAL_d2f0aa1f_4_k_cu_8de655ac_884614cuda3std6ranges3__45__cpo4prevE)
_ZN40_INTERNAL_d2f0aa1f_4_k_cu_8de655ac_884614cuda3std6ranges3__45__cpo4prevE:
	.zero		1
	.type		_ZN40_INTERNAL_d2f0aa1f_4_k_cu_8de655ac_884614cuda3std6ranges3__45__cpo9iter_moveE,@object
	.size		_ZN40_INTERNAL_d2f0aa1f_4_k_cu_8de655ac_884614cuda3std6ranges3__45__cpo9iter_moveE,(_ZN40_INTERNAL_d2f0aa1f_4_k_cu_8de655ac_884616thrust24THRUST_300001_SM_1000_NS6system6detail10sequential3seqE - _ZN40_INTERNAL_d2f0aa1f_4_k_cu_8de655ac_884614cuda3std6ranges3__45__cpo9iter_moveE)
_ZN40_INTERNAL_d2f0aa1f_4_k_cu_8de655ac_884614cuda3std6ranges3__45__cpo9iter_moveE:
	.zero		1
	.type		_ZN40_INTERNAL_d2f0aa1f_4_k_cu_8de655ac_884616thrust24THRUST_300001_SM_1000_NS6system6detail10sequential3seqE,@object
	.size		_ZN40_INTERNAL_d2f0aa1f_4_k_cu_8de655ac_884616thrust24THRUST_300001_SM_1000_NS6system6detail10sequential3seqE,(.L_31 - _ZN40_INTERNAL_d2f0aa1f_4_k_cu_8de655ac_884616thrust24THRUST_300001_SM_1000_NS6system6detail10sequential3seqE)
_ZN40_INTERNAL_d2f0aa1f_4_k_cu_8de655ac_884616thrust24THRUST_300001_SM_1000_NS6system6detail10sequential3seqE:
	.zero		1
.L_31:


//--------------------- .nv.constant0._ZN3cub18CUB_300001_SM_10006detail11EmptyKernelIvEEvv --------------------------
	.section	.nv.constant0._ZN3cub18CUB_300001_SM_10006detail11EmptyKernelIvEEvv,"a",@progbits
	.sectionflags	@""
	.align	4
.nv.constant0._ZN3cub18CUB_300001_SM_10006detail11EmptyKernelIvEEvv:
	.zero		896


//--------------------- SYMBOLS --------------------------

	.type		.nv.reservedSmem.offset0,@object
	.size		.nv.reservedSmem.offset0,0x4
